//
// Generated by NVIDIA NVVM Compiler
//
// Compiler Build ID: CL-36424714
// Cuda compilation tools, release 13.0, V13.0.88
// Based on NVVM 20.0.0
//

.version 9.0
.target sm_100
.address_size 64

	// .globl	_Z13filter_warp_kPiS_S_i

.visible .entry _Z13filter_warp_kPiS_S_i(
	.param .u64 .ptr .align 1 _Z13filter_warp_kPiS_S_i_param_0,
	.param .u64 .ptr .align 1 _Z13filter_warp_kPiS_S_i_param_1,
	.param .u64 .ptr .align 1 _Z13filter_warp_kPiS_S_i_param_2,
	.param .u32 _Z13filter_warp_kPiS_S_i_param_3
)
{
	.reg .pred 	%p<6>;
	.reg .b32 	%r<20>;
	.reg .b64 	%rd<7>;

	ld.param.u64 	%rd3, [_Z13filter_warp_kPiS_S_i_param_1];
	ld.param.u64 	%rd2, [_Z13filter_warp_kPiS_S_i_param_2];
	ld.param.u32 	%r5, [_Z13filter_warp_kPiS_S_i_param_3];
	cvta.to.global.u64 	%rd1, %rd3;
	mov.u32 	%r6, %ctaid.x;
	mov.u32 	%r7, %ntid.x;
	mov.u32 	%r8, %tid.x;
	mad.lo.s32 	%r1, %r6, %r7, %r8;
	setp.ne.s32 	%p1, %r1, 0;
	@%p1 bra 	$L__BB0_2;
	mov.b32 	%r9, 0;
	st.global.u32 	[%rd1], %r9;
$L__BB0_2:
	bar.sync 	0;
	setp.gt.s32 	%p2, %r1, %r5;
	@%p2 bra 	$L__BB0_7;
	cvta.to.global.u64 	%rd4, %rd2;
	mul.wide.s32 	%rd5, %r1, 4;
	add.s64 	%rd6, %rd4, %rd5;
	ld.global.u32 	%r10, [%rd6];
	setp.lt.s32 	%p3, %r10, 1;
	@%p3 bra 	$L__BB0_7;
	// begin inline asm
	activemask.b32 %r11;
	// end inline asm
	// begin inline asm
	mov.u32 %r12, %lanemask_lt;
	// end inline asm
	and.b32  	%r14, %r12, %r11;
	setp.ne.s32 	%p4, %r14, 0;
	@%p4 bra 	$L__BB0_6;
	popc.b32 	%r15, %r11;
	atom.global.add.u32 	%r19, [%rd1], %r15;
$L__BB0_6:
	brev.b32 	%r16, %r11;
	bfind.shiftamt.u32 	%r17, %r16;
	bar.warp.sync 	%r11;
	shfl.sync.idx.b32	%r18|%p5, %r19, %r17, 31, %r11;
$L__BB0_7:
	ret;

}


// ===== COMPILED SASS (sm_100) =====

	.target	sm_100

	.elftype	@"ET_EXEC"


//--------------------- .note.nv.tkinfo           --------------------------
	.section	.note.nv.tkinfo,"",@"SHT_NOTE"
	.sectionflags	@"SHF_NOTE_NV_TKINFO"
	.tkinfo
        /*0018*/ 	.word	0x00000002
        /*0030*/ 	.string	""
        /*0030*/ 	.string	"ptxas"
        /*0030*/ 	.string	"Cuda compilation tools, release 13.0, V13.0.88"
        /*0030*/ 	.string	"Build cuda_13.0.r13.0/compiler.36424714_0"
        /*0030*/ 	.string	"-arch sm_100 -m 64 "



//--------------------- .note.nv.cuinfo           --------------------------
	.section	.note.nv.cuinfo,"",@"SHT_NOTE"
	.sectionflags	@"SHF_NOTE_NV_CUINFO"
        /*0018*/ 	.short	0x0002
        /*001a*/ 	.short	0x0064
        /*001c*/ 	.short	0x0082
	.zero		2


//--------------------- .nv.info                  --------------------------
	.section	.nv.info,"",@"SHT_CUDA_INFO"
	.align	4


	//----- nvinfo : EIATTR_REGCOUNT
	.align		4
        /*0000*/ 	.byte	0x04, 0x2f
        /*0002*/ 	.short	(.L_1 - .L_0)
	.align		4
.L_0:
        /*0004*/ 	.word	index@(_Z13filter_warp_kPiS_S_i)
        /*0008*/ 	.word	0x00000008


	//----- nvinfo : EIATTR_FRAME_SIZE
	.align		4
.L_1:
        /*000c*/ 	.byte	0x04, 0x11
        /*000e*/ 	.short	(.L_3 - .L_2)
	.align		4
.L_2:
        /*0010*/ 	.word	index@(_Z13filter_warp_kPiS_S_i)
        /*0014*/ 	.word	0x00000000


	//----- nvinfo : EIATTR_MIN_STACK_SIZE
	.align		4
.L_3:
        /*0018*/ 	.byte	0x04, 0x12
        /*001a*/ 	.short	(.L_5 - .L_4)
	.align		4
.L_4:
        /*001c*/ 	.word	index@(_Z13filter_warp_kPiS_S_i)
        /*0020*/ 	.word	0x00000000
.L_5:


//--------------------- .nv.compat                --------------------------
	.section	.nv.compat,"",@"SHT_CUDA_COMPAT_INFO"
	.align	4
        /*0000*/ 	.byte	0x02, 0x09, 0x00, 0x00, 0x02, 0x02, 0x01, 0x00, 0x02, 0x05, 0x05, 0x00, 0x03, 0x07, 0x01, 0x01
        /*0010*/ 	.byte	0x02, 0x03, 0x00, 0x00, 0x02, 0x06, 0x01, 0x00, 0x04, 0x0b, 0x08, 0x00, 0x09, 0x00, 0x00, 0x00
        /*0020*/ 	.byte	0x00, 0x00, 0x00, 0x00


//--------------------- .nv.info._Z13filter_warp_kPiS_S_i --------------------------
	.section	.nv.info._Z13filter_warp_kPiS_S_i,"",@"SHT_CUDA_INFO"
	.sectionflags	@""
	.align	4


	//----- nvinfo : EIATTR_CUDA_API_VERSION
	.align		4
        /*0000*/ 	.byte	0x04, 0x37
        /*0002*/ 	.short	(.L_7 - .L_6)
.L_6:
        /*0004*/ 	.word	0x00000082


	//----- nvinfo : EIATTR_KPARAM_INFO
	.align		4
.L_7:
        /*0008*/ 	.byte	0x04, 0x17
        /*000a*/ 	.short	(.L_9 - .L_8)
.L_8:
        /*000c*/ 	.word	0x00000000
        /*0010*/ 	.short	0x0003
        /*0012*/ 	.short	0x0018
        /*0014*/ 	.byte	0x00, 0xf0, 0x11, 0x00


	//----- nvinfo : EIATTR_KPARAM_INFO
	.align		4
.L_9:
        /*0018*/ 	.byte	0x04, 0x17
        /*001a*/ 	.short	(.L_11 - .L_10)
.L_10:
        /*001c*/ 	.word	0x00000000
        /*0020*/ 	.short	0x0002
        /*0022*/ 	.short	0x0010
        /*0024*/ 	.byte	0x00, 0xf5, 0x21, 0x00


	//----- nvinfo : EIATTR_KPARAM_INFO
	.align		4
.L_11:
        /*0028*/ 	.byte	0x04, 0x17
        /*002a*/ 	.short	(.L_13 - .L_12)
.L_12:
        /*002c*/ 	.word	0x00000000
        /*0030*/ 	.short	0x0001
        /*0032*/ 	.short	0x0008
        /*0034*/ 	.byte	0x00, 0xf5, 0x21, 0x00


	//----- nvinfo : EIATTR_KPARAM_INFO
	.align		4
.L_13:
        /*0038*/ 	.byte	0x04, 0x17
        /*003a*/ 	.short	(.L_15 - .L_14)
.L_14:
        /*003c*/ 	.word	0x00000000
        /*0040*/ 	.short	0x0000
        /*0042*/ 	.short	0x0000
        /*0044*/ 	.byte	0x00, 0xf5, 0x21, 0x00


	//----- nvinfo : EIATTR_SPARSE_MMA_MASK
	.align		4
.L_15:
        /*0048*/ 	.byte	0x03, 0x50
        /*004a*/ 	.short	0x0000


	//----- nvinfo : EIATTR_MAXREG_COUNT
	.align		4
        /*004c*/ 	.byte	0x03, 0x1b
        /*004e*/ 	.short	0x00ff


	//----- nvinfo : EIATTR_NUM_BARRIERS
	.align		4
        /*0050*/ 	.byte	0x02, 0x4c
        /*0052*/ 	.byte	0x01
	.zero		1


	//----- nvinfo : EIATTR_MERCURY_ISA_VERSION
	.align		4
        /*0054*/ 	.byte	0x03, 0x5f
        /*0056*/ 	.short	0x0101


	//----- nvinfo : EIATTR_INT_WARP_WIDE_INSTR_OFFSETS
	.align		4
        /*0058*/ 	.byte	0x04, 0x31
        /*005a*/ 	.short	(.L_17 - .L_16)


	//   ....[0]....
.L_16:
        /*005c*/ 	.word	0x00000190


	//----- nvinfo : EIATTR_COOP_GROUP_MASK_REGIDS
	.align		4
.L_17:
        /*0060*/ 	.byte	0x04, 0x29
        /*0062*/ 	.short	(.L_19 - .L_18)


	//   ....[0]....
.L_18:
        /*0064*/ 	.word	0x05000000


	//----- nvinfo : EIATTR_COOP_GROUP_INSTR_OFFSETS
	.align		4
.L_19:
        /*0068*/ 	.byte	0x04, 0x28
        /*006a*/ 	.short	(.L_21 - .L_20)


	//   ....[0]....
.L_20:
        /*006c*/ 	.word	0x00000210


	//----- nvinfo : EIATTR_VRC_CTA_INIT_COUNT
	.align		4
.L_21:
        /*0070*/ 	.byte	0x02, 0x4a
	.zero		1
	.zero		1


	//----- nvinfo : EIATTR_EXIT_INSTR_OFFSETS
	.align		4
        /*0074*/ 	.byte	0x04, 0x1c
        /*0076*/ 	.short	(.L_23 - .L_22)


	//   ....[0]....
.L_22:
        /*0078*/ 	.word	0x000000c0


	//   ....[1]....
        /*007c*/ 	.word	0x00000110


	//   ....[2]....
        /*0080*/ 	.word	0x00000220


	//----- nvinfo : EIATTR_CRS_STACK_SIZE
	.align		4
.L_23:
        /*0084*/ 	.byte	0x04, 0x1e
        /*0086*/ 	.short	(.L_25 - .L_24)
.L_24:
        /*0088*/ 	.word	0x00000000


	//----- nvinfo : EIATTR_CBANK_PARAM_SIZE
	.align		4
.L_25:
        /*008c*/ 	.byte	0x03, 0x19
        /*008e*/ 	.short	0x001c


	//----- nvinfo : EIATTR_PARAM_CBANK
	.align		4
        /*0090*/ 	.byte	0x04, 0x0a
        /*0092*/ 	.short	(.L_27 - .L_26)
	.align		4
.L_26:
        /*0094*/ 	.word	index@(.nv.constant0._Z13filter_warp_kPiS_S_i)
        /*0098*/ 	.short	0x0380
        /*009a*/ 	.short	0x001c


	//----- nvinfo : EIATTR_SW_WAR
	.align		4
.L_27:
        /*009c*/ 	.byte	0x04, 0x36
        /*009e*/ 	.short	(.L_29 - .L_28)
.L_28:
        /*00a0*/ 	.word	0x00000008
.L_29:


//--------------------- .nv.callgraph             --------------------------
	.section	.nv.callgraph,"",@"SHT_CUDA_CALLGRAPH"
	.align	4
	.sectionentsize	8
	.align		4
        /*0000*/ 	.word	0x00000000
	.align		4
        /*0004*/ 	.word	0xffffffff
	.align		4
        /*0008*/ 	.word	0x00000000
	.align		4
        /*000c*/ 	.word	0xfffffffe
	.align		4
        /*0010*/ 	.word	0x00000000
	.align		4
        /*0014*/ 	.word	0xfffffffd
	.align		4
        /*0018*/ 	.word	0x00000000
	.align		4
        /*001c*/ 	.word	0xfffffffc


//--------------------- .text._Z13filter_warp_kPiS_S_i --------------------------
	.section	.text._Z13filter_warp_kPiS_S_i,"ax",@progbits
	.align	128
        .global         _Z13filter_warp_kPiS_S_i
        .type           _Z13filter_warp_kPiS_S_i,@function
        .size           _Z13filter_warp_kPiS_S_i,(.L_x_3 - _Z13filter_warp_kPiS_S_i)
        .other          _Z13filter_warp_kPiS_S_i,@"STO_CUDA_ENTRY STV_DEFAULT"
_Z13filter_warp_kPiS_S_i:
.text._Z13filter_warp_kPiS_S_i:
[----:B------:R-:W-:Y:S01]  /*0000*/  LDC R1, c[0x0][0x37c] ;  /* 0x0000df00ff017b82 */ /* 0x000fe20000000800 */
[----:B------:R-:W0:Y:S07]  /*0010*/  S2R R0, SR_TID.X ;  /* 0x0000000000007919 */ /* 0x000e2e0000002100 */
[----:B------:R-:W0:Y:S01]  /*0020*/  S2UR UR4, SR_CTAID.X ;  /* 0x00000000000479c3 */ /* 0x000e220000002500 */
[----:B------:R-:W1:Y:S07]  /*0030*/  LDCU.64 UR6, c[0x0][0x358] ;  /* 0x00006b00ff0677ac */ /* 0x000e6e0008000a00 */
[----:B------:R-:W0:Y:S02]  /*0040*/  LDC R5, c[0x0][0x360] ;  /* 0x0000d800ff057b82 */ /* 0x000e240000000800 */
[----:B0-----:R-:W-:Y:S01]  /*0050*/  IMAD R5, R5, UR4, R0 ;  /* 0x0000000405057c24 */ /* 0x001fe2000f8e0200 */
[----:B------:R-:W0:Y:S04]  /*0060*/  LDCU UR4, c[0x0][0x398] ;  /* 0x00007300ff0477ac */ /* 0x000e280008000800 */
[----:B------:R-:W-:-:S13]  /*0070*/  ISETP.NE.AND P0, PT, R5, RZ, PT ;  /* 0x000000ff0500720c */ /* 0x000fda0003f05270 */
[----:B------:R-:W1:Y:S01]  /*0080*/  @!P0 LDC.64 R2, c[0x0][0x388] ;  /* 0x0000e200ff028b82 */ /* 0x000e620000000a00 */
[----:B0-----:R-:W-:Y:S01]  /*0090*/  ISETP.GT.AND P1, PT, R5, UR4, PT ;  /* 0x0000000405007c0c */ /* 0x001fe2000bf24270 */
[----:B-1----:R0:W-:Y:S06]  /*00a0*/  @!P0 STG.E desc[UR6][R2.64], RZ ;  /* 0x000000ff02008986 */ /* 0x0021ec000c101906 */
[----:B------:R-:W-:Y:S06]  /*00b0*/  BAR.SYNC.DEFER_BLOCKING 0x0 ;  /* 0x0000000000007b1d */ /* 0x000fec0000010000 */
[----:B------:R-:W-:Y:S05]  /*00c0*/  @P1 EXIT ;  /* 0x000000000000194d */ /* 0x000fea0003800000 */
[----:B0-----:R-:W0:Y:S02]  /*00d0*/  LDC.64 R2, c[0x0][0x390] ;  /* 0x0000e400ff027b82 */ /* 0x001e240000000a00 */
[----:B0-----:R-:W-:-:S06]  /*00e0*/  IMAD.WIDE R2, R5, 0x4, R2 ;  /* 0x0000000405027825 */ /* 0x001fcc00078e0202 */
[----:B------:R-:W2:Y:S02]  /*00f0*/  LDG.E R2, desc[UR6][R2.64] ;  /* 0x0000000602027981 */ /* 0x000ea4000c1e1900 */
[----:B--2---:R-:W-:-:S13]  /*0100*/  ISETP.GE.AND P0, PT, R2, 0x1, PT ;  /* 0x000000010200780c */ /* 0x004fda0003f06270 */
[----:B------:R-:W-:Y:S05]  /*0110*/  @!P0 EXIT ;  /* 0x000000000000894d */ /* 0x000fea0003800000 */
[----:B------:R-:W0:Y:S01]  /*0120*/  S2R R3, SR_LTMASK ;  /* 0x0000000000037919 */ /* 0x000e220000003900 */
[----:B------:R-:W-:Y:S01]  /*0130*/  VOTE.ANY R0, PT, PT ;  /* 0x0000000000007806 */ /* 0x000fe200038e0100 */
[----:B------:R-:W-:Y:S03]  /*0140*/  BSSY.RECONVERGENT B0, `(.L_x_0) ;  /* 0x000000c000007945 */ /* 0x000fe60003800200 */
[----:B0-----:R-:W-:-:S13]  /*0150*/  LOP3.LUT P0, RZ, R3, R0, RZ, 0xc0, !PT ;  /* 0x0000000003ff7212 */ /* 0x001fda000780c0ff */
[----:B------:R-:W-:Y:S05]  /*0160*/  @P0 BRA `(.L_x_1) ;  /* 0x0000000000240947 */ /* 0x000fea0003800000 */
[----:B------:R-:W0:Y:S01]  /*0170*/  S2R R5, SR_LANEID ;  /* 0x0000000000057919 */ /* 0x000e220000000000 */
[----:B------:R-:W1:Y:S01]  /*0180*/  LDC.64 R2, c[0x0][0x388] ;  /* 0x0000e200ff027b82 */ /* 0x000e620000000a00 */
[----:B------:R-:W-:Y:S01]  /*0190*/  VOTEU.ANY UR4, UPT, PT ;  /* 0x0000000000047886 */ /* 0x000fe200038e0100 */
[----:B------:R-:W2:Y:S01]  /*01a0*/  POPC R4, R0 ;  /* 0x0000000000047309 */ /* 0x000ea20000000000 */
[----:B------:R-:W-:Y:S02]  /*01b0*/  UFLO.U32 UR5, UR4 ;  /* 0x00000004000572bd */ /* 0x000fe400080e0000 */
[----:B------:R-:W-:-:S04]  /*01c0*/  UPOPC UR4, UR4 ;  /* 0x00000004000472bf */ /* 0x000fc80008000000 */
[----:B0-----:R-:W-:Y:S02]  /*01d0*/  ISETP.EQ.U32.AND P0, PT, R5, UR5, PT ;  /* 0x0000000505007c0c */ /* 0x001fe4000bf02070 */
[----:B--2---:R-:W-:-:S11]  /*01e0*/  IMAD R5, R4, UR4, RZ ;  /* 0x0000000404057c24 */ /* 0x004fd6000f8e02ff */
[----:B-1----:R0:W-:Y:S02]  /*01f0*/  @P0 REDG.E.ADD.STRONG.GPU desc[UR6][R2.64], R5 ;  /* 0x000000050200098e */ /* 0x0021e4000c12e106 */
.L_x_1:
[----:B------:R-:W-:Y:S05]  /*0200*/  BSYNC.RECONVERGENT B0 ;  /* 0x0000000000007941 */ /* 0x000fea0003800200 */
.L_x_0:
[----:B------:R-:W-:Y:S01]  /*0210*/  NOP ;  /* 0x0000000000007918 */ /* 0x000fe20000000000 */
[----:B------:R-:W-:Y:S05]  /*0220*/  EXIT ;  /* 0x000000000000794d */ /* 0x000fea0003800000 */
.L_x_2:
[----:B------:R-:W-:-:S00]  /*0230*/  BRA `(.L_x_2) ;  /* 0xfffffffc00fc7947 */ /* 0x000fc0000383ffff */
[----:B------:R-:W-:-:S00]  /*0240*/  NOP ;  /* 0x0000000000007918 */ /* 0x000fc00000000000 */
        /* <DEDUP_REMOVED lines=11> */
.L_x_3:


//--------------------- .nv.shared.reserved.0     --------------------------
	.section	.nv.shared.reserved.0,"aw",@nobits
	.weak		__nv_reservedSMEM_offset_0_alias
	.size		__nv_reservedSMEM_offset_0_alias, 0, 64
	.other		__nv_reservedSMEM_offset_0_alias,@"STO_CUDA_RESERVED_SHARED STV_DEFAULT"
__nv_reservedSMEM_offset_0_alias:
	.zero		0
	.zero		64


//--------------------- .nv.constant0._Z13filter_warp_kPiS_S_i --------------------------
	.section	.nv.constant0._Z13filter_warp_kPiS_S_i,"a",@progbits
	.sectionflags	@""
	.align	4
.nv.constant0._Z13filter_warp_kPiS_S_i:
	.zero		924


//--------------------- SYMBOLS --------------------------

	.type		.nv.reservedSmem.offset0,@object
	.size		.nv.reservedSmem.offset0,0x4
